//
// Generated by NVIDIA NVVM Compiler
//
// Compiler Build ID: CL-36424714
// Cuda compilation tools, release 13.0, V13.0.88
// Based on NVVM 20.0.0
//

.version 9.0
.target sm_100
.address_size 64

	// .globl	_Z12distance_gpuPiS_PdS0_S_
.func  (.param .align 16 .b8 func_retval0[16]) __internal_trig_reduction_slowpathd
(
	.param .b64 __internal_trig_reduction_slowpathd_param_0
)
;
.global .align 8 .b8 __cudart_i2opi_d[144] = {8, 93, 141, 31, 177, 95, 251, 107, 234, 146, 82, 138, 247, 57, 7, 61, 123, 241, 229, 235, 199, 186, 39, 117, 45, 234, 95, 158, 102, 63, 70, 79, 183, 9, 203, 39, 207, 126, 54, 109, 31, 109, 10, 90, 139, 17, 47, 239, 15, 152, 5, 222, 255, 151, 248, 31, 59, 40, 249, 189, 139, 95, 132, 156, 244, 57, 83, 131, 57, 214, 145, 57, 65, 126, 95, 180, 38, 112, 156, 233, 132, 68, 187, 46, 245, 53, 130, 232, 62, 167, 41, 177, 28, 235, 29, 254, 28, 146, 209, 9, 234, 46, 73, 6, 224, 210, 77, 66, 58, 110, 36, 183, 97, 197, 187, 222, 171, 99, 81, 254, 65, 144, 67, 60, 153, 149, 98, 219, 192, 221, 52, 245, 209, 87, 39, 252, 41, 21, 68, 78, 110, 131, 249, 162};
.global .align 16 .b8 __cudart_sin_cos_coeffs[128] = {70, 210, 176, 44, 241, 229, 90, 190, 146, 227, 172, 105, 227, 29, 199, 62, 161, 98, 219, 25, 160, 1, 42, 191, 24, 8, 17, 17, 17, 17, 129, 63, 84, 85, 85, 85, 85, 85, 197, 191, 0, 0, 0, 0, 0, 0, 0, 0, 0, 0, 0, 0, 0, 0, 0, 0, 100, 129, 253, 32, 131, 255, 168, 189, 40, 133, 239, 193, 167, 238, 33, 62, 217, 230, 6, 142, 79, 126, 146, 190, 233, 188, 221, 25, 160, 1, 250, 62, 71, 93, 193, 22, 108, 193, 86, 191, 81, 85, 85, 85, 85, 85, 165, 63, 0, 0, 0, 0, 0, 0, 224, 191, 0, 0, 0, 0, 0, 0, 240, 63};

.visible .entry _Z12distance_gpuPiS_PdS0_S_(
	.param .u64 .ptr .align 1 _Z12distance_gpuPiS_PdS0_S__param_0,
	.param .u64 .ptr .align 1 _Z12distance_gpuPiS_PdS0_S__param_1,
	.param .u64 .ptr .align 1 _Z12distance_gpuPiS_PdS0_S__param_2,
	.param .u64 .ptr .align 1 _Z12distance_gpuPiS_PdS0_S__param_3,
	.param .u64 .ptr .align 1 _Z12distance_gpuPiS_PdS0_S__param_4
)
{
	.reg .pred 	%p<8>;
	.reg .b32 	%r<39>;
	.reg .b64 	%rd<22>;
	.reg .b64 	%fd<44>;

	ld.param.u64 	%rd7, [_Z12distance_gpuPiS_PdS0_S__param_0];
	ld.param.u64 	%rd8, [_Z12distance_gpuPiS_PdS0_S__param_1];
	ld.param.u64 	%rd9, [_Z12distance_gpuPiS_PdS0_S__param_2];
	ld.param.u64 	%rd10, [_Z12distance_gpuPiS_PdS0_S__param_3];
	ld.param.u64 	%rd11, [_Z12distance_gpuPiS_PdS0_S__param_4];
	cvta.to.global.u64 	%rd1, %rd9;
	cvta.to.global.u64 	%rd2, %rd8;
	cvta.to.global.u64 	%rd3, %rd7;
	cvta.to.global.u64 	%rd4, %rd10;
	cvta.to.global.u64 	%rd5, %rd11;
	mov.u32 	%r16, %ctaid.x;
	shl.b32 	%r17, %r16, 7;
	mov.u32 	%r18, %tid.x;
	add.s32 	%r1, %r17, %r18;
	ld.global.u32 	%r38, [%rd5];
	mov.b32 	%r34, 0;
	shl.b32 	%r20, %r1, 10;
	mov.u64 	%rd20, __cudart_sin_cos_coeffs;
$L__BB0_1:
	setp.lt.s32 	%p1, %r38, 1;
	@%p1 bra 	$L__BB0_9;
	add.s32 	%r21, %r20, %r34;
	mul.wide.s32 	%rd12, %r21, 8;
	add.s64 	%rd6, %rd4, %rd12;
	ld.global.f64 	%fd41, [%rd6];
	mov.b32 	%r35, 0;
$L__BB0_3:
	mul.wide.u32 	%rd13, %r35, 4;
	add.s64 	%rd14, %rd3, %rd13;
	ld.global.u32 	%r22, [%rd14];
	sub.s32 	%r23, %r34, %r22;
	mul.lo.s32 	%r24, %r23, %r23;
	add.s64 	%rd15, %rd2, %rd13;
	ld.global.u32 	%r25, [%rd15];
	sub.s32 	%r26, %r1, %r25;
	mad.lo.s32 	%r27, %r26, %r26, %r24;
	cvt.rn.f64.u32 	%fd11, %r27;
	mul.wide.u32 	%rd16, %r35, 8;
	add.s64 	%rd17, %rd1, %rd16;
	ld.global.f64 	%fd12, [%rd17];
	fma.rn.f64 	%fd13, %fd12, %fd12, %fd11;
	sqrt.rn.f64 	%fd14, %fd13;
	mul.f64 	%fd3, %fd14, 0d405A0E4D0DA7BDEB;
	abs.f64 	%fd4, %fd3;
	setp.neu.f64 	%p2, %fd4, 0d7FF0000000000000;
	@%p2 bra 	$L__BB0_5;
	mov.f64 	%fd20, 0d0000000000000000;
	mul.rn.f64 	%fd43, %fd3, %fd20;
	mov.b32 	%r37, 1;
	bra.uni 	$L__BB0_8;
$L__BB0_5:
	mul.f64 	%fd15, %fd3, 0d3FE45F306DC9C883;
	cvt.rni.s32.f64 	%r36, %fd15;
	cvt.rn.f64.s32 	%fd16, %r36;
	fma.rn.f64 	%fd17, %fd16, 0dBFF921FB54442D18, %fd3;
	fma.rn.f64 	%fd18, %fd16, 0dBC91A62633145C00, %fd17;
	fma.rn.f64 	%fd43, %fd16, 0dB97B839A252049C0, %fd18;
	setp.ltu.f64 	%p3, %fd4, 0d41E0000000000000;
	@%p3 bra 	$L__BB0_7;
	{ // callseq 0, 0
	.param .b64 param0;
	st.param.f64 	[param0], %fd3;
	.param .align 16 .b8 retval0[16];
	call.uni (retval0), 
	__internal_trig_reduction_slowpathd, 
	(
	param0
	);
	ld.param.f64 	%fd43, [retval0];
	ld.param.b32 	%r36, [retval0+8];
	} // callseq 0
$L__BB0_7:
	add.s32 	%r37, %r36, 1;
$L__BB0_8:
	shl.b32 	%r30, %r37, 6;
	cvt.u64.u32 	%rd18, %r30;
	and.b64  	%rd19, %rd18, 64;
	add.s64 	%rd21, %rd20, %rd19;
	mul.rn.f64 	%fd21, %fd43, %fd43;
	and.b32  	%r31, %r37, 1;
	setp.eq.b32 	%p4, %r31, 1;
	selp.f64 	%fd22, 0dBDA8FF8320FD8164, 0d3DE5DB65F9785EBA, %p4;
	ld.global.nc.v2.f64 	{%fd23, %fd24}, [%rd21];
	fma.rn.f64 	%fd25, %fd22, %fd21, %fd23;
	fma.rn.f64 	%fd26, %fd25, %fd21, %fd24;
	ld.global.nc.v2.f64 	{%fd27, %fd28}, [%rd21+16];
	fma.rn.f64 	%fd29, %fd26, %fd21, %fd27;
	fma.rn.f64 	%fd30, %fd29, %fd21, %fd28;
	ld.global.nc.v2.f64 	{%fd31, %fd32}, [%rd21+32];
	fma.rn.f64 	%fd33, %fd30, %fd21, %fd31;
	fma.rn.f64 	%fd34, %fd33, %fd21, %fd32;
	fma.rn.f64 	%fd35, %fd34, %fd43, %fd43;
	fma.rn.f64 	%fd36, %fd34, %fd21, 0d3FF0000000000000;
	selp.f64 	%fd37, %fd36, %fd35, %p4;
	and.b32  	%r32, %r37, 2;
	setp.eq.s32 	%p5, %r32, 0;
	mov.f64 	%fd38, 0d0000000000000000;
	sub.f64 	%fd39, %fd38, %fd37;
	selp.f64 	%fd40, %fd37, %fd39, %p5;
	add.f64 	%fd41, %fd41, %fd40;
	st.global.f64 	[%rd6], %fd41;
	add.s32 	%r35, %r35, 1;
	ld.global.u32 	%r38, [%rd5];
	setp.lt.s32 	%p6, %r35, %r38;
	@%p6 bra 	$L__BB0_3;
$L__BB0_9:
	add.s32 	%r34, %r34, 1;
	setp.ne.s32 	%p7, %r34, 1024;
	@%p7 bra 	$L__BB0_1;
	ret;

}
.func  (.param .align 16 .b8 func_retval0[16]) __internal_trig_reduction_slowpathd(
	.param .b64 __internal_trig_reduction_slowpathd_param_0
)
{
	.local .align 8 .b8 	__local_depot1[40];
	.reg .b64 	%SP;
	.reg .b64 	%SPL;
	.reg .pred 	%p<10>;
	.reg .b32 	%r<47>;
	.reg .b64 	%rd<74>;
	.reg .b64 	%fd<5>;

	mov.u64 	%SPL, __local_depot1;
	ld.param.f64 	%fd4, [__internal_trig_reduction_slowpathd_param_0];
	add.u64 	%rd1, %SPL, 0;
	{
	.reg .b32 %temp; 
	mov.b64 	{%temp, %r1}, %fd4;
	}
	shr.u32 	%r2, %r1, 20;
	and.b32  	%r3, %r2, 2047;
	setp.eq.s32 	%p1, %r3, 2047;
	mov.b32 	%r46, 0;
	@%p1 bra 	$L__BB1_9;
	add.s32 	%r20, %r3, -1024;
	mov.b64 	%rd20, %fd4;
	shl.b64 	%rd2, %rd20, 11;
	shr.u32 	%r4, %r20, 6;
	sub.s32 	%r45, 15, %r4;
	sub.s32 	%r21, 19, %r4;
	setp.lt.u32 	%p2, %r20, 128;
	selp.b32 	%r6, 18, %r21, %p2;
	setp.ge.s32 	%p3, %r45, %r6;
	mov.b64 	%rd70, 0;
	@%p3 bra 	$L__BB1_4;
	add.s32 	%r23, %r6, %r4;
	neg.s32 	%r43, %r23;
	or.b64  	%rd3, %rd2, -9223372036854775808;
	mov.b64 	%rd70, 0;
	mov.b32 	%r42, 0;
	mov.u64 	%rd25, __cudart_i2opi_d;
	mov.u32 	%r44, %r45;
$L__BB1_3:
	.pragma "nounroll";
	mul.wide.s32 	%rd22, %r42, 8;
	add.s64 	%rd23, %rd1, %rd22;
	mul.wide.s32 	%rd24, %r44, 8;
	add.s64 	%rd26, %rd25, %rd24;
	ld.global.nc.u64 	%rd27, [%rd26];
	{
	.reg .u32 %r0, %r1, %r2, %r3, %alo, %ahi, %blo, %bhi, %clo, %chi;
	mov.b64 	{%alo,%ahi}, %rd27;
	mov.b64 	{%blo,%bhi}, %rd3;
	mov.b64 	{%clo,%chi}, %rd70;
	mad.lo.cc.u32 	%r0, %alo, %blo, %clo;
	madc.hi.cc.u32 	%r1, %alo, %blo, %chi;
	madc.hi.u32 	%r2, %alo, %bhi, 0;
	mad.lo.cc.u32 	%r1, %alo, %bhi, %r1;
	madc.hi.cc.u32 	%r2, %ahi, %blo, %r2;
	madc.hi.u32 	%r3, %ahi, %bhi, 0;
	mad.lo.cc.u32 	%r1, %ahi, %blo, %r1;
	madc.lo.cc.u32 	%r2, %ahi, %bhi, %r2;
	addc.u32 	%r3, %r3, 0;
	mov.b64 	%rd28, {%r0,%r1};
	mov.b64 	%rd70, {%r2,%r3};
	}
	st.local.u64 	[%rd23], %rd28;
	add.s32 	%r44, %r44, 1;
	add.s32 	%r43, %r43, 1;
	add.s32 	%r42, %r42, 1;
	setp.ne.s32 	%p4, %r43, -15;
	mov.u32 	%r45, %r6;
	@%p4 bra 	$L__BB1_3;
$L__BB1_4:
	cvt.s64.s32 	%rd29, %r45;
	cvt.u64.u32 	%rd30, %r4;
	add.s64 	%rd31, %rd30, %rd29;
	shl.b64 	%rd32, %rd31, 3;
	add.s64 	%rd33, %rd1, %rd32;
	st.local.u64 	[%rd33+-120], %rd70;
	and.b32  	%r15, %r2, 63;
	ld.local.u64 	%rd72, [%rd1+16];
	ld.local.u64 	%rd71, [%rd1+24];
	setp.eq.s32 	%p5, %r15, 0;
	@%p5 bra 	$L__BB1_6;
	shl.b64 	%rd34, %rd71, %r15;
	shr.u64 	%rd35, %rd72, 1;
	xor.b32  	%r24, %r15, 63;
	shr.u64 	%rd36, %rd35, %r24;
	or.b64  	%rd71, %rd34, %rd36;
	ld.local.u64 	%rd37, [%rd1+8];
	shl.b64 	%rd38, %rd72, %r15;
	shr.u64 	%rd39, %rd37, 1;
	shr.u64 	%rd40, %rd39, %r24;
	or.b64  	%rd72, %rd38, %rd40;
$L__BB1_6:
	and.b32  	%r25, %r1, -2147483648;
	shr.u64 	%rd41, %rd71, 62;
	cvt.u32.u64 	%r26, %rd41;
	mov.b64 	{%r27, %r28}, %rd71;
	mov.b64 	{%r29, %r30}, %rd72;
	shf.l.wrap.b32 	%r31, %r30, %r27, 2;
	shf.l.wrap.b32 	%r32, %r27, %r28, 2;
	mov.b64 	%rd42, {%r31, %r32};
	shl.b64 	%rd43, %rd72, 2;
	shr.u64 	%rd44, %rd42, 63;
	cvt.u32.u64 	%r33, %rd44;
	add.s32 	%r34, %r33, %r26;
	setp.eq.s32 	%p6, %r25, 0;
	neg.s32 	%r35, %r34;
	selp.b32 	%r46, %r34, %r35, %p6;
	setp.gt.s64 	%p7, %rd42, -1;
	mov.b64 	%rd45, 0;
	{
	.reg .u32 %r0, %r1, %r2, %r3, %a0, %a1, %a2, %a3, %b0, %b1, %b2, %b3;
	mov.b64 	{%a0,%a1}, %rd45;
	mov.b64 	{%a2,%a3}, %rd45;
	mov.b64 	{%b0,%b1}, %rd43;
	mov.b64 	{%b2,%b3}, %rd42;
	sub.cc.u32 	%r0, %a0, %b0;
	subc.cc.u32 	%r1, %a1, %b1;
	subc.cc.u32 	%r2, %a2, %b2;
	subc.u32 	%r3, %a3, %b3;
	mov.b64 	%rd46, {%r0,%r1};
	mov.b64 	%rd47, {%r2,%r3};
	}
	xor.b32  	%r36, %r25, -2147483648;
	selp.b64 	%rd73, %rd42, %rd47, %p7;
	selp.b64 	%rd14, %rd43, %rd46, %p7;
	selp.b32 	%r17, %r25, %r36, %p7;
	clz.b64 	%r37, %rd73;
	cvt.u64.u32 	%rd15, %r37;
	setp.eq.s32 	%p8, %r37, 0;
	@%p8 bra 	$L__BB1_8;
	cvt.u32.u64 	%r38, %rd15;
	and.b32  	%r39, %r38, 63;
	shl.b64 	%rd48, %rd73, %r39;
	shr.u64 	%rd49, %rd14, 1;
	not.b32 	%r40, %r38;
	and.b32  	%r41, %r40, 63;
	shr.u64 	%rd50, %rd49, %r41;
	or.b64  	%rd73, %rd48, %rd50;
$L__BB1_8:
	mov.b64 	%rd51, -3958705157555305931;
	{
	.reg .u32 %r0, %r1, %r2, %r3, %alo, %ahi, %blo, %bhi;
	mov.b64 	{%alo,%ahi}, %rd73;
	mov.b64 	{%blo,%bhi}, %rd51;
	mul.lo.u32 	%r0, %alo, %blo;
	mul.hi.u32 	%r1, %alo, %blo;
	mad.lo.cc.u32 	%r1, %alo, %bhi, %r1;
	madc.hi.u32 	%r2, %alo, %bhi, 0;
	mad.lo.cc.u32 	%r1, %ahi, %blo, %r1;
	madc.hi.cc.u32 	%r2, %ahi, %blo, %r2;
	madc.hi.u32 	%r3, %ahi, %bhi, 0;
	mad.lo.cc.u32 	%r2, %ahi, %bhi, %r2;
	addc.u32 	%r3, %r3, 0;
	mov.b64 	%rd52, {%r0,%r1};
	mov.b64 	%rd53, {%r2,%r3};
	}
	setp.gt.s64 	%p9, %rd53, 0;
	{
	.reg .u32 %r0, %r1, %r2, %r3, %a0, %a1, %a2, %a3, %b0, %b1, %b2, %b3;
	mov.b64 	{%a0,%a1}, %rd52;
	mov.b64 	{%a2,%a3}, %rd53;
	mov.b64 	{%b0,%b1}, %rd52;
	mov.b64 	{%b2,%b3}, %rd53;
	add.cc.u32 	%r0, %a0, %b0;
	addc.cc.u32 	%r1, %a1, %b1;
	addc.cc.u32 	%r2, %a2, %b2;
	addc.u32 	%r3, %a3, %b3;
	mov.b64 	%rd54, {%r0,%r1};
	mov.b64 	%rd55, {%r2,%r3};
	}
	selp.b64 	%rd56, %rd55, %rd53, %p9;
	selp.s64 	%rd57, -1, 0, %p9;
	sub.s64 	%rd58, %rd57, %rd15;
	cvt.u64.u32 	%rd59, %r17;
	shl.b64 	%rd60, %rd59, 32;
	add.s64 	%rd61, %rd56, 1;
	shr.u64 	%rd62, %rd61, 10;
	add.s64 	%rd63, %rd62, 1;
	shr.u64 	%rd64, %rd63, 1;
	shl.b64 	%rd65, %rd58, 52;
	add.s64 	%rd66, %rd65, %rd64;
	add.s64 	%rd67, %rd66, 4602678819172646912;
	or.b64  	%rd68, %rd67, %rd60;
	mov.b64 	%fd4, %rd68;
$L__BB1_9:
	st.param.f64 	[func_retval0], %fd4;
	st.param.b32 	[func_retval0+8], %r46;
	ret;

}


// ===== COMPILED SASS (sm_100) =====

	.target	sm_100

	.elftype	@"ET_EXEC"


//--------------------- .note.nv.tkinfo           --------------------------
	.section	.note.nv.tkinfo,"",@"SHT_NOTE"
	.sectionflags	@"SHF_NOTE_NV_TKINFO"
	.tkinfo
        /*0018*/ 	.word	0x00000002
        /*0030*/ 	.string	""
        /*0030*/ 	.string	"ptxas"
        /*0030*/ 	.string	"Cuda compilation tools, release 13.0, V13.0.88"
        /*0030*/ 	.string	"Build cuda_13.0.r13.0/compiler.36424714_0"
        /*0030*/ 	.string	"-arch sm_100 -m 64 "



//--------------------- .note.nv.cuinfo           --------------------------
	.section	.note.nv.cuinfo,"",@"SHT_NOTE"
	.sectionflags	@"SHF_NOTE_NV_CUINFO"
        /*0018*/ 	.short	0x0002
        /*001a*/ 	.short	0x0064
        /*001c*/ 	.short	0x0082
	.zero		2


//--------------------- .nv.info                  --------------------------
	.section	.nv.info,"",@"SHT_CUDA_INFO"
	.align	4


	//----- nvinfo : EIATTR_REGCOUNT
	.align		4
        /*0000*/ 	.byte	0x04, 0x2f
        /*0002*/ 	.short	(.L_3 - .L_2)
	.align		4
.L_2:
        /*0004*/ 	.word	index@(_Z12distance_gpuPiS_PdS0_S_)
        /*0008*/ 	.word	0x00000026


	//----- nvinfo : EIATTR_FRAME_SIZE
	.align		4
.L_3:
        /*000c*/ 	.byte	0x04, 0x11
        /*000e*/ 	.short	(.L_5 - .L_4)
	.align		4
.L_4:
        /*0010*/ 	.word	index@($_Z12distance_gpuPiS_PdS0_S_$__internal_trig_reduction_slowpathd)
        /*0014*/ 	.word	0x00000028


	//----- nvinfo : EIATTR_FRAME_SIZE
	.align		4
.L_5:
        /*0018*/ 	.byte	0x04, 0x11
        /*001a*/ 	.short	(.L_7 - .L_6)
	.align		4
.L_6:
        /*001c*/ 	.word	index@($__internal_0_$__cuda_sm20_dsqrt_rn_f64_mediumpath_v1)
        /*0020*/ 	.word	0x00000028


	//----- nvinfo : EIATTR_FRAME_SIZE
	.align		4
.L_7:
        /*0024*/ 	.byte	0x04, 0x11
        /*0026*/ 	.short	(.L_9 - .L_8)
	.align		4
.L_8:
        /*0028*/ 	.word	index@(_Z12distance_gpuPiS_PdS0_S_)
        /*002c*/ 	.word	0x00000028


	//----- nvinfo : EIATTR_MIN_STACK_SIZE
	.align		4
.L_9:
        /*0030*/ 	.byte	0x04, 0x12
        /*0032*/ 	.short	(.L_11 - .L_10)
	.align		4
.L_10:
        /*0034*/ 	.word	index@(_Z12distance_gpuPiS_PdS0_S_)
        /*0038*/ 	.word	0x00000028
.L_11:


//--------------------- .nv.compat                --------------------------
	.section	.nv.compat,"",@"SHT_CUDA_COMPAT_INFO"
	.align	4
        /*0000*/ 	.byte	0x02, 0x09, 0x00, 0x00, 0x02, 0x02, 0x01, 0x00, 0x02, 0x05, 0x05, 0x00, 0x03, 0x07, 0x01, 0x01
        /*0010*/ 	.byte	0x02, 0x03, 0x00, 0x00, 0x02, 0x06, 0x01, 0x00, 0x04, 0x0b, 0x08, 0x00, 0x01, 0x00, 0x00, 0x00
        /*0020*/ 	.byte	0x00, 0x00, 0x00, 0x00


//--------------------- .nv.info._Z12distance_gpuPiS_PdS0_S_ --------------------------
	.section	.nv.info._Z12distance_gpuPiS_PdS0_S_,"",@"SHT_CUDA_INFO"
	.sectionflags	@""
	.align	4


	//----- nvinfo : EIATTR_CUDA_API_VERSION
	.align		4
        /*0000*/ 	.byte	0x04, 0x37
        /*0002*/ 	.short	(.L_13 - .L_12)
.L_12:
        /*0004*/ 	.word	0x00000082


	//----- nvinfo : EIATTR_KPARAM_INFO
	.align		4
.L_13:
        /*0008*/ 	.byte	0x04, 0x17
        /*000a*/ 	.short	(.L_15 - .L_14)
.L_14:
        /*000c*/ 	.word	0x00000000
        /*0010*/ 	.short	0x0004
        /*0012*/ 	.short	0x0020
        /*0014*/ 	.byte	0x00, 0xf5, 0x21, 0x00


	//----- nvinfo : EIATTR_KPARAM_INFO
	.align		4
.L_15:
        /*0018*/ 	.byte	0x04, 0x17
        /*001a*/ 	.short	(.L_17 - .L_16)
.L_16:
        /*001c*/ 	.word	0x00000000
        /*0020*/ 	.short	0x0003
        /*0022*/ 	.short	0x0018
        /*0024*/ 	.byte	0x00, 0xf5, 0x21, 0x00


	//----- nvinfo : EIATTR_KPARAM_INFO
	.align		4
.L_17:
        /*0028*/ 	.byte	0x04, 0x17
        /*002a*/ 	.short	(.L_19 - .L_18)
.L_18:
        /*002c*/ 	.word	0x00000000
        /*0030*/ 	.short	0x0002
        /*0032*/ 	.short	0x0010
        /*0034*/ 	.byte	0x00, 0xf5, 0x21, 0x00


	//----- nvinfo : EIATTR_KPARAM_INFO
	.align		4
.L_19:
        /*0038*/ 	.byte	0x04, 0x17
        /*003a*/ 	.short	(.L_21 - .L_20)
.L_20:
        /*003c*/ 	.word	0x00000000
        /*0040*/ 	.short	0x0001
        /*0042*/ 	.short	0x0008
        /*0044*/ 	.byte	0x00, 0xf5, 0x21, 0x00


	//----- nvinfo : EIATTR_KPARAM_INFO
	.align		4
.L_21:
        /*0048*/ 	.byte	0x04, 0x17
        /*004a*/ 	.short	(.L_23 - .L_22)
.L_22:
        /*004c*/ 	.word	0x00000000
        /*0050*/ 	.short	0x0000
        /*0052*/ 	.short	0x0000
        /*0054*/ 	.byte	0x00, 0xf5, 0x21, 0x00


	//----- nvinfo : EIATTR_SPARSE_MMA_MASK
	.align		4
.L_23:
        /*0058*/ 	.byte	0x03, 0x50
        /*005a*/ 	.short	0x0000


	//----- nvinfo : EIATTR_MAXREG_COUNT
	.align		4
        /*005c*/ 	.byte	0x03, 0x1b
        /*005e*/ 	.short	0x00ff


	//----- nvinfo : EIATTR_MERCURY_ISA_VERSION
	.align		4
        /*0060*/ 	.byte	0x03, 0x5f
        /*0062*/ 	.short	0x0101


	//----- nvinfo : EIATTR_VRC_CTA_INIT_COUNT
	.align		4
        /*0064*/ 	.byte	0x02, 0x4a
	.zero		1
	.zero		1


	//----- nvinfo : EIATTR_EXIT_INSTR_OFFSETS
	.align		4
        /*0068*/ 	.byte	0x04, 0x1c
        /*006a*/ 	.short	(.L_25 - .L_24)


	//   ....[0]....
.L_24:
        /*006c*/ 	.word	0x000007b0


	//----- nvinfo : EIATTR_CRS_STACK_SIZE
	.align		4
.L_25:
        /*0070*/ 	.byte	0x04, 0x1e
        /*0072*/ 	.short	(.L_27 - .L_26)
.L_26:
        /*0074*/ 	.word	0x00000000


	//----- nvinfo : EIATTR_CBANK_PARAM_SIZE
	.align		4
.L_27:
        /*0078*/ 	.byte	0x03, 0x19
        /*007a*/ 	.short	0x0028


	//----- nvinfo : EIATTR_PARAM_CBANK
	.align		4
        /*007c*/ 	.byte	0x04, 0x0a
        /*007e*/ 	.short	(.L_29 - .L_28)
	.align		4
.L_28:
        /*0080*/ 	.word	index@(.nv.constant0._Z12distance_gpuPiS_PdS0_S_)
        /*0084*/ 	.short	0x0380
        /*0086*/ 	.short	0x0028


	//----- nvinfo : EIATTR_SW_WAR
	.align		4
.L_29:
        /*0088*/ 	.byte	0x04, 0x36
        /*008a*/ 	.short	(.L_31 - .L_30)
.L_30:
        /*008c*/ 	.word	0x00000008
.L_31:


//--------------------- .nv.callgraph             --------------------------
	.section	.nv.callgraph,"",@"SHT_CUDA_CALLGRAPH"
	.align	4
	.sectionentsize	8
	.align		4
        /*0000*/ 	.word	0x00000000
	.align		4
        /*0004*/ 	.word	0xffffffff
	.align		4
        /*0008*/ 	.word	0x00000000
	.align		4
        /*000c*/ 	.word	0xfffffffe
	.align		4
        /*0010*/ 	.word	0x00000000
	.align		4
        /*0014*/ 	.word	0xfffffffd
	.align		4
        /*0018*/ 	.word	0x00000000
	.align		4
        /*001c*/ 	.word	0xfffffffc


//--------------------- .nv.constant4             --------------------------
	.section	.nv.constant4,"a",@progbits
	.align	8
	.align		8
.nv.constant4:
        /*0000*/ 	.dword	__cudart_i2opi_d
	.align		8
        /*0008*/ 	.dword	__cudart_sin_cos_coeffs


//--------------------- .text._Z12distance_gpuPiS_PdS0_S_ --------------------------
	.section	.text._Z12distance_gpuPiS_PdS0_S_,"ax",@progbits
	.align	128
        .global         _Z12distance_gpuPiS_PdS0_S_
        .type           _Z12distance_gpuPiS_PdS0_S_,@function
        .size           _Z12distance_gpuPiS_PdS0_S_,(.L_x_22 - _Z12distance_gpuPiS_PdS0_S_)
        .other          _Z12distance_gpuPiS_PdS0_S_,@"STO_CUDA_ENTRY STV_DEFAULT"
_Z12distance_gpuPiS_PdS0_S_:
.text._Z12distance_gpuPiS_PdS0_S_:
[----:B------:R-:W0:Y:S08]  /*0000*/  LDC R1, c[0x0][0x37c] ;  /* 0x0000df00ff017b82 */ /* 0x000e300000000800 */
[----:B------:R-:W1:Y:S01]  /*0010*/  LDC.64 R2, c[0x0][0x3a0] ;  /* 0x0000e800ff027b82 */ /* 0x000e620000000a00 */
[----:B------:R-:W1:Y:S01]  /*0020*/  LDCU.64 UR6, c[0x0][0x358] ;  /* 0x00006b00ff0677ac */ /* 0x000e620008000a00 */
[----:B0-----:R-:W-:Y:S01]  /*0030*/  VIADD R1, R1, 0xffffffd8 ;  /* 0xffffffd801017836 */ /* 0x001fe20000000000 */
[----:B-1----:R0:W5:Y:S01]  /*0040*/  LDG.E R2, desc[UR6][R2.64] ;  /* 0x0000000602027981 */ /* 0x002162000c1e1900 */
[----:B------:R-:W-:Y:S01]  /*0050*/  UMOV UR4, URZ ;  /* 0x000000ff00047c82 */ /* 0x000fe20008000000 */
[----:B------:R-:W1:Y:S01]  /*0060*/  S2R R18, SR_CTAID.X ;  /* 0x0000000000127919 */ /* 0x000e620000002500 */
[----:B------:R-:W1:Y:S02]  /*0070*/  S2R R5, SR_TID.X ;  /* 0x0000000000057919 */ /* 0x000e640000002100 */
[----:B01----:R-:W-:-:S07]  /*0080*/  IMAD R18, R18, 0x80, R5 ;  /* 0x0000008012127824 */ /* 0x003fce00078e0205 */
.L_x_8:
[----:B-----5:R-:W-:-:S13]  /*0090*/  ISETP.GE.AND P0, PT, R2, 0x1, PT ;  /* 0x000000010200780c */ /* 0x020fda0003f06270 */
[----:B------:R-:W-:Y:S05]  /*00a0*/  @!P0 BRA `(.L_x_0) ;  /* 0x0000000400b48947 */ /* 0x000fea0003800000 */
[----:B------:R-:W0:Y:S01]  /*00b0*/  LDC.64 R8, c[0x0][0x398] ;  /* 0x0000e600ff087b82 */ /* 0x000e220000000a00 */
[----:B------:R-:W-:Y:S01]  /*00c0*/  LEA R3, R18, UR4, 0xa ;  /* 0x0000000412037c11 */ /* 0x000fe2000f8e50ff */
[----:B------:R-:W1:Y:S06]  /*00d0*/  LDCU.64 UR10, c[0x4][0x8] ;  /* 0x01000100ff0a77ac */ /* 0x000e6c0008000a00 */
[----:B------:R-:W2:Y:S08]  /*00e0*/  LDC.64 R10, c[0x0][0x390] ;  /* 0x0000e400ff0a7b82 */ /* 0x000eb00000000a00 */
[----:B------:R-:W3:Y:S01]  /*00f0*/  LDC.64 R12, c[0x0][0x380] ;  /* 0x0000e000ff0c7b82 */ /* 0x000ee20000000a00 */
[----:B0-----:R-:W-:-:S07]  /*0100*/  IMAD.WIDE R8, R3, 0x8, R8 ;  /* 0x0000000803087825 */ /* 0x001fce00078e0208 */
[----:B------:R-:W0:Y:S01]  /*0110*/  LDC.64 R14, c[0x0][0x388] ;  /* 0x0000e200ff0e7b82 */ /* 0x000e220000000a00 */
[----:B------:R4:W5:Y:S01]  /*0120*/  LDG.E.64 R16, desc[UR6][R8.64] ;  /* 0x0000000608107981 */ /* 0x000962000c1e1b00 */
[----:B-12---:R-:W-:-:S07]  /*0130*/  IMAD.MOV.U32 R19, RZ, RZ, RZ ;  /* 0x000000ffff137224 */ /* 0x006fce00078e00ff */
.L_x_7:
[----:B---3--:R-:W-:-:S04]  /*0140*/  IMAD.WIDE.U32 R6, R19, 0x4, R12 ;  /* 0x0000000413067825 */ /* 0x008fc800078e000c */
[C---:B0-----:R-:W-:Y:S02]  /*0150*/  IMAD.WIDE.U32 R20, R19.reuse, 0x4, R14 ;  /* 0x0000000413147825 */ /* 0x041fe400078e000e */
[----:B------:R-:W2:Y:S04]  /*0160*/  LDG.E R6, desc[UR6][R6.64] ;  /* 0x0000000606067981 */ /* 0x000ea8000c1e1900 */
[----:B------:R0:W3:Y:S01]  /*0170*/  LDG.E R21, desc[UR6][R20.64] ;  /* 0x0000000614157981 */ /* 0x0000e2000c1e1900 */
[----:B------:R-:W-:-:S06]  /*0180*/  IMAD.WIDE.U32 R22, R19, 0x8, R10 ;  /* 0x0000000813167825 */ /* 0x000fcc00078e000a */
[----:B------:R-:W4:Y:S01]  /*0190*/  LDG.E.64 R22, desc[UR6][R22.64] ;  /* 0x0000000616167981 */ /* 0x000f22000c1e1b00 */
[----:B------:R-:W-:Y:S01]  /*01a0*/  BSSY.RECONVERGENT B0, `(.L_x_1) ;  /* 0x0000019000007945 */ /* 0x000fe20003800200 */
[----:B0-----:R-:W-:Y:S01]  /*01b0*/  IMAD.MOV.U32 R20, RZ, RZ, 0x0 ;  /* 0x00000000ff147424 */ /* 0x001fe200078e00ff */
[----:B--2---:R-:W-:Y:S01]  /*01c0*/  IADD3 R0, PT, PT, -R6, UR4, RZ ;  /* 0x0000000406007c10 */ /* 0x004fe2000fffe1ff */
[----:B---3--:R-:W-:-:S04]  /*01d0*/  IMAD.IADD R3, R18, 0x1, -R21 ;  /* 0x0000000112037824 */ /* 0x008fc800078e0a15 */
[----:B------:R-:W-:Y:S02]  /*01e0*/  IMAD R0, R0, R0, RZ ;  /* 0x0000000000007224 */ /* 0x000fe400078e02ff */
[----:B------:R-:W-:Y:S02]  /*01f0*/  IMAD.MOV.U32 R21, RZ, RZ, 0x3fd80000 ;  /* 0x3fd80000ff157424 */ /* 0x000fe400078e00ff */
[----:B------:R-:W-:-:S04]  /*0200*/  IMAD R0, R3, R3, R0 ;  /* 0x0000000303007224 */ /* 0x000fc800078e0200 */
[----:B------:R-:W4:Y:S02]  /*0210*/  I2F.F64.U32 R4, R0 ;  /* 0x0000000000047312 */ /* 0x000f240000201800 */
[----:B----4-:R-:W-:-:S06]  /*0220*/  DFMA R4, R22, R22, R4 ;  /* 0x000000161604722b */ /* 0x010fcc0000000004 */
[----:B------:R-:W0:Y:S04]  /*0230*/  MUFU.RSQ64H R3, R5 ;  /* 0x0000000500037308 */ /* 0x000e280000001c00 */
[----:B------:R-:W-:-:S05]  /*0240*/  VIADD R2, R5, 0xfcb00000 ;  /* 0xfcb0000005027836 */ /* 0x000fca0000000000 */
[----:B------:R-:W-:Y:S01]  /*0250*/  ISETP.GE.U32.AND P0, PT, R2, 0x7ca00000, PT ;  /* 0x7ca000000200780c */ /* 0x000fe20003f06070 */
[----:B0-----:R-:W-:-:S08]  /*0260*/  DMUL R6, R2, R2 ;  /* 0x0000000202067228 */ /* 0x001fd00000000000 */
[----:B------:R-:W-:-:S08]  /*0270*/  DFMA R6, R4, -R6, 1 ;  /* 0x3ff000000406742b */ /* 0x000fd00000000806 */
[----:B------:R-:W-:Y:S02]  /*0280*/  DFMA R20, R6, R20, 0.5 ;  /* 0x3fe000000614742b */ /* 0x000fe40000000014 */
[----:B------:R-:W-:-:S08]  /*0290*/  DMUL R6, R2, R6 ;  /* 0x0000000602067228 */ /* 0x000fd00000000000 */
[----:B------:R-:W-:-:S08]  /*02a0*/  DFMA R22, R20, R6, R2 ;  /* 0x000000061416722b */ /* 0x000fd00000000002 */
[----:B------:R-:W-:Y:S02]  /*02b0*/  DMUL R24, R4, R22 ;  /* 0x0000001604187228 */ /* 0x000fe40000000000 */
[----:B------:R-:W-:Y:S02]  /*02c0*/  VIADD R21, R23, 0xfff00000 ;  /* 0xfff0000017157836 */ /* 0x000fe40000000000 */
[----:B------:R-:W-:-:S04]  /*02d0*/  IMAD.MOV.U32 R20, RZ, RZ, R22 ;  /* 0x000000ffff147224 */ /* 0x000fc800078e0016 */
[----:B------:R-:W-:-:S08]  /*02e0*/  DFMA R26, R24, -R24, R4 ;  /* 0x80000018181a722b */ /* 0x000fd00000000004 */
[----:B------:R-:W-:Y:S01]  /*02f0*/  DFMA R6, R26, R20, R24 ;  /* 0x000000141a06722b */ /* 0x000fe20000000018 */
[----:B------:R-:W-:Y:S10]  /*0300*/  @!P0 BRA `(.L_x_2) ;  /* 0x0000000000088947 */ /* 0x000ff40003800000 */
[----:B------:R-:W-:-:S07]  /*0310*/  MOV R0, 0x330 ;  /* 0x0000033000007802 */ /* 0x000fce0000000f00 */
[----:B-----5:R-:W-:Y:S05]  /*0320*/  CALL.REL.NOINC `($__internal_0_$__cuda_sm20_dsqrt_rn_f64_mediumpath_v1) ;  /* 0x0000000400247944 */ /* 0x020fea0003c00000 */
.L_x_2:
[----:B------:R-:W-:Y:S05]  /*0330*/  BSYNC.RECONVERGENT B0 ;  /* 0x0000000000007941 */ /* 0x000fea0003800200 */
.L_x_1:
[----:B------:R-:W-:Y:S01]  /*0340*/  UMOV UR8, 0xda7bdeb ;  /* 0x0da7bdeb00087882 */ /* 0x000fe20000000000 */
[----:B------:R-:W-:Y:S01]  /*0350*/  UMOV UR9, 0x405a0e4d ;  /* 0x405a0e4d00097882 */ /* 0x000fe20000000000 */
[----:B------:R-:W-:Y:S01]  /*0360*/  BSSY.RECONVERGENT B1, `(.L_x_3) ;  /* 0x000001e000017945 */ /* 0x000fe20003800200 */
[----:B------:R-:W-:-:S08]  /*0370*/  DMUL R4, R6, UR8 ;  /* 0x0000000806047c28 */ /* 0x000fd00008000000 */
[----:B------:R-:W-:-:S14]  /*0380*/  DSETP.NEU.AND P0, PT, |R4|, +INF , PT ;  /* 0x7ff000000400742a */ /* 0x000fdc0003f0d200 */
[----:B------:R-:W-:Y:S01]  /*0390*/  @!P0 DMUL R2, RZ, R4 ;  /* 0x00000004ff028228 */ /* 0x000fe20000000000 */
[----:B------:R-:W-:Y:S01]  /*03a0*/  @!P0 IMAD.MOV.U32 R0, RZ, RZ, 0x1 ;  /* 0x00000001ff008424 */ /* 0x000fe200078e00ff */
[----:B------:R-:W-:Y:S09]  /*03b0*/  @!P0 BRA `(.L_x_4) ;  /* 0x0000000000608947 */ /* 0x000ff20003800000 */
[----:B------:R-:W-:Y:S01]  /*03c0*/  UMOV UR8, 0x6dc9c883 ;  /* 0x6dc9c88300087882 */ /* 0x000fe20000000000 */
[----:B------:R-:W-:Y:S01]  /*03d0*/  UMOV UR9, 0x3fe45f30 ;  /* 0x3fe45f3000097882 */ /* 0x000fe20000000000 */
[C---:B------:R-:W-:Y:S01]  /*03e0*/  DSETP.GE.AND P0, PT, |R4|.reuse, 2.14748364800000000000e+09, PT ;  /* 0x41e000000400742a */ /* 0x040fe20003f06200 */
[----:B------:R-:W-:Y:S01]  /*03f0*/  BSSY.RECONVERGENT B0, `(.L_x_5) ;  /* 0x0000013000007945 */ /* 0x000fe20003800200 */
[----:B------:R-:W-:Y:S01]  /*0400*/  DMUL R6, R4, UR8 ;  /* 0x0000000804067c28 */ /* 0x000fe20008000000 */
[----:B------:R-:W-:Y:S01]  /*0410*/  UMOV UR8, 0x54442d18 ;  /* 0x54442d1800087882 */ /* 0x000fe20000000000 */
[----:B------:R-:W-:-:S04]  /*0420*/  UMOV UR9, 0x3ff921fb ;  /* 0x3ff921fb00097882 */ /* 0x000fc80000000000 */
[----:B------:R-:W0:Y:S08]  /*0430*/  F2I.F64 R0, R6 ;  /* 0x0000000600007311 */ /* 0x000e300000301100 */
[----:B0-----:R-:W0:Y:S02]  /*0440*/  I2F.F64 R2, R0 ;  /* 0x0000000000027312 */ /* 0x001e240000201c00 */
[----:B0-----:R-:W-:Y:S01]  /*0450*/  DFMA R20, R2, -UR8, R4 ;  /* 0x8000000802147c2b */ /* 0x001fe20008000004 */
[----:B------:R-:W-:Y:S01]  /*0460*/  UMOV UR8, 0x33145c00 ;  /* 0x33145c0000087882 */ /* 0x000fe20000000000 */
[----:B------:R-:W-:-:S06]  /*0470*/  UMOV UR9, 0x3c91a626 ;  /* 0x3c91a62600097882 */ /* 0x000fcc0000000000 */
[----:B------:R-:W-:Y:S01]  /*0480*/  DFMA R20, R2, -UR8, R20 ;  /* 0x8000000802147c2b */ /* 0x000fe20008000014 */
[----:B------:R-:W-:Y:S01]  /*0490*/  UMOV UR8, 0x252049c0 ;  /* 0x252049c000087882 */ /* 0x000fe20000000000 */
[----:B------:R-:W-:-:S06]  /*04a0*/  UMOV UR9, 0x397b839a ;  /* 0x397b839a00097882 */ /* 0x000fcc0000000000 */
[----:B------:R-:W-:Y:S01]  /*04b0*/  DFMA R2, R2, -UR8, R20 ;  /* 0x8000000802027c2b */ /* 0x000fe20008000014 */
[----:B------:R-:W-:Y:S10]  /*04c0*/  @!P0 BRA `(.L_x_6) ;  /* 0x0000000000148947 */ /* 0x000ff40003800000 */
[----:B------:R-:W-:-:S07]  /*04d0*/  MOV R0, 0x4f0 ;  /* 0x000004f000007802 */ /* 0x000fce0000000f00 */
[----:B-----5:R-:W-:Y:S05]  /*04e0*/  CALL.REL.NOINC `($_Z12distance_gpuPiS_PdS0_S_$__internal_trig_reduction_slowpathd) ;  /* 0x0000000400687944 */ /* 0x020fea0003c00000 */
[----:B------:R-:W-:Y:S02]  /*04f0*/  IMAD.MOV.U32 R0, RZ, RZ, R4 ;  /* 0x000000ffff007224 */ /* 0x000fe400078e0004 */
[----:B------:R-:W-:Y:S02]  /*0500*/  IMAD.MOV.U32 R2, RZ, RZ, R6 ;  /* 0x000000ffff027224 */ /* 0x000fe400078e0006 */
[----:B------:R-:W-:-:S07]  /*0510*/  IMAD.MOV.U32 R3, RZ, RZ, R7 ;  /* 0x000000ffff037224 */ /* 0x000fce00078e0007 */
.L_x_6:
[----:B------:R-:W-:Y:S05]  /*0520*/  BSYNC.RECONVERGENT B0 ;  /* 0x0000000000007941 */ /* 0x000fea0003800200 */
.L_x_5:
[----:B------:R-:W-:-:S07]  /*0530*/  VIADD R0, R0, 0x1 ;  /* 0x0000000100007836 */ /* 0x000fce0000000000 */
.L_x_4:
[----:B------:R-:W-:Y:S05]  /*0540*/  BSYNC.RECONVERGENT B1 ;  /* 0x0000000000017941 */ /* 0x000fea0003800200 */
.L_x_3:
[----:B------:R-:W-:-:S05]  /*0550*/  IMAD.SHL.U32 R4, R0, 0x40, RZ ;  /* 0x0000004000047824 */ /* 0x000fca00078e00ff */
[----:B------:R-:W-:-:S04]  /*0560*/  LOP3.LUT R4, R4, 0x40, RZ, 0xc0, !PT ;  /* 0x0000004004047812 */ /* 0x000fc800078ec0ff */
[----:B------:R-:W-:-:S05]  /*0570*/  IADD3 R30, P0, PT, R4, UR10, RZ ;  /* 0x0000000a041e7c10 */ /* 0x000fca000ff1e0ff */
[----:B------:R-:W-:-:S05]  /*0580*/  IMAD.X R31, RZ, RZ, UR11, P0 ;  /* 0x0000000bff1f7e24 */ /* 0x000fca00080e06ff */
[----:B------:R-:W2:Y:S04]  /*0590*/  LDG.E.128.CONSTANT R4, desc[UR6][R30.64] ;  /* 0x000000061e047981 */ /* 0x000ea8000c1e9d00 */
[----:B------:R-:W3:Y:S04]  /*05a0*/  LDG.E.128.CONSTANT R20, desc[UR6][R30.64+0x10] ;  /* 0x000010061e147981 */ /* 0x000ee8000c1e9d00 */
[----:B------:R-:W4:Y:S01]  /*05b0*/  LDG.E.128.CONSTANT R24, desc[UR6][R30.64+0x20] ;  /* 0x000020061e187981 */ /* 0x000f22000c1e9d00 */
[----:B------:R-:W-:Y:S01]  /*05c0*/  LOP3.LUT R28, R0, 0x1, RZ, 0xc0, !PT ;  /* 0x00000001001c7812 */ /* 0x000fe200078ec0ff */
[----:B------:R-:W-:-:S02]  /*05d0*/  IMAD.MOV.U32 R32, RZ, RZ, 0x20fd8164 ;  /* 0x20fd8164ff207424 */ /* 0x000fc400078e00ff */
[----:B------:R-:W-:Y:S01]  /*05e0*/  IMAD.MOV.U32 R33, RZ, RZ, 0x3da8ff83 ;  /* 0x3da8ff83ff217424 */ /* 0x000fe200078e00ff */
[----:B------:R-:W-:Y:S01]  /*05f0*/  ISETP.NE.U32.AND P0, PT, R28, 0x1, PT ;  /* 0x000000011c00780c */ /* 0x000fe20003f05070 */
[----:B------:R-:W-:-:S03]  /*0600*/  DMUL R28, R2, R2 ;  /* 0x00000002021c7228 */ /* 0x000fc60000000000 */
[----:B------:R-:W-:Y:S02]  /*0610*/  FSEL R32, R32, -8.06006814911005101289e+34, !P0 ;  /* 0xf9785eba20207808 */ /* 0x000fe40004000000 */
[----:B------:R-:W-:-:S06]  /*0620*/  FSEL R33, -R33, 0.11223486810922622681, !P0 ;  /* 0x3de5db6521217808 */ /* 0x000fcc0004000100 */
[----:B--2---:R-:W-:-:S08]  /*0630*/  DFMA R4, R28, R32, R4 ;  /* 0x000000201c04722b */ /* 0x004fd00000000004 */
[C---:B------:R-:W-:Y:S01]  /*0640*/  DFMA R4, R28.reuse, R4, R6 ;  /* 0x000000041c04722b */ /* 0x040fe20000000006 */
[----:B------:R-:W0:Y:S07]  /*0650*/  LDC.64 R6, c[0x0][0x3a0] ;  /* 0x0000e800ff067b82 */ /* 0x000e2e0000000a00 */
[----:B---3--:R-:W-:-:S08]  /*0660*/  DFMA R4, R28, R4, R20 ;  /* 0x000000041c04722b */ /* 0x008fd00000000014 */
[----:B------:R-:W-:-:S08]  /*0670*/  DFMA R4, R28, R4, R22 ;  /* 0x000000041c04722b */ /* 0x000fd00000000016 */
[----:B----4-:R-:W-:-:S08]  /*0680*/  DFMA R4, R28, R4, R24 ;  /* 0x000000041c04722b */ /* 0x010fd00000000018 */
[----:B------:R-:W-:-:S08]  /*0690*/  DFMA R4, R28, R4, R26 ;  /* 0x000000041c04722b */ /* 0x000fd0000000001a */
[----:B------:R-:W-:Y:S02]  /*06a0*/  DFMA R2, R4, R2, R2 ;  /* 0x000000020402722b */ /* 0x000fe40000000002 */
[----:B------:R-:W-:-:S10]  /*06b0*/  DFMA R4, R28, R4, 1 ;  /* 0x3ff000001c04742b */ /* 0x000fd40000000004 */
[----:B------:R-:W-:Y:S02]  /*06c0*/  FSEL R4, R4, R2, !P0 ;  /* 0x0000000204047208 */ /* 0x000fe40004000000 */
[----:B------:R-:W-:Y:S02]  /*06d0*/  FSEL R5, R5, R3, !P0 ;  /* 0x0000000305057208 */ /* 0x000fe40004000000 */
[----:B------:R-:W-:-:S04]  /*06e0*/  LOP3.LUT P0, RZ, R0, 0x2, RZ, 0xc0, !PT ;  /* 0x0000000200ff7812 */ /* 0x000fc8000780c0ff */
[----:B------:R-:W-:-:S10]  /*06f0*/  DADD R2, RZ, -R4 ;  /* 0x00000000ff027229 */ /* 0x000fd40000000804 */
[----:B------:R-:W-:Y:S02]  /*0700*/  FSEL R2, R4, R2, !P0 ;  /* 0x0000000204027208 */ /* 0x000fe40004000000 */
[----:B------:R-:W-:-:S06]  /*0710*/  FSEL R3, R5, R3, !P0 ;  /* 0x0000000305037208 */ /* 0x000fcc0004000000 */
[----:B-----5:R-:W-:-:S07]  /*0720*/  DADD R16, R16, R2 ;  /* 0x0000000010107229 */ /* 0x020fce0000000002 */
[----:B------:R1:W-:Y:S04]  /*0730*/  STG.E.64 desc[UR6][R8.64], R16 ;  /* 0x0000001008007986 */ /* 0x0003e8000c101b06 */
[----:B0-----:R-:W2:Y:S01]  /*0740*/  LDG.E R2, desc[UR6][R6.64] ;  /* 0x0000000606027981 */ /* 0x001ea2000c1e1900 */
[----:B------:R-:W-:-:S05]  /*0750*/  VIADD R19, R19, 0x1 ;  /* 0x0000000113137836 */ /* 0x000fca0000000000 */
[----:B--2---:R-:W-:-:S13]  /*0760*/  ISETP.GE.AND P0, PT, R19, R2, PT ;  /* 0x000000021300720c */ /* 0x004fda0003f06270 */
[----:B-1----:R-:W-:Y:S05]  /*0770*/  @!P0 BRA `(.L_x_7) ;  /* 0xfffffff800708947 */ /* 0x002fea000383ffff */
.L_x_0:
[----:B------:R-:W-:-:S04]  /*0780*/  UIADD3 UR4, UPT, UPT, UR4, 0x1, URZ ;  /* 0x0000000104047890 */ /* 0x000fc8000fffe0ff */
[----:B------:R-:W-:-:S09]  /*0790*/  UISETP.NE.AND UP0, UPT, UR4, 0x400, UPT ;  /* 0x000004000400788c */ /* 0x000fd2000bf05270 */
[----:B------:R-:W-:Y:S05]  /*07a0*/  BRA.U UP0, `(.L_x_8) ;  /* 0xfffffff900387547 */ /* 0x000fea000b83ffff */
[----:B------:R-:W-:Y:S05]  /*07b0*/  EXIT ;  /* 0x000000000000794d */ /* 0x000fea0003800000 */
        .weak           $__internal_0_$__cuda_sm20_dsqrt_rn_f64_mediumpath_v1
        .type           $__internal_0_$__cuda_sm20_dsqrt_rn_f64_mediumpath_v1,@function
        .size           $__internal_0_$__cuda_sm20_dsqrt_rn_f64_mediumpath_v1,($_Z12distance_gpuPiS_PdS0_S_$__internal_trig_reduction_slowpathd - $__internal_0_$__cuda_sm20_dsqrt_rn_f64_mediumpath_v1)
$__internal_0_$__cuda_sm20_dsqrt_rn_f64_mediumpath_v1:
[----:B------:R-:W-:Y:S01]  /*07c0*/  ISETP.GE.U32.AND P0, PT, R2, -0x3400000, PT ;  /* 0xfcc000000200780c */ /* 0x000fe20003f06070 */
[----:B------:R-:W-:Y:S01]  /*07d0*/  BSSY.RECONVERGENT B1, `(.L_x_9) ;  /* 0x0000026000017945 */ /* 0x000fe20003800200 */
[----:B------:R-:W-:Y:S02]  /*07e0*/  IMAD.MOV.U32 R20, RZ, RZ, R22 ;  /* 0x000000ffff147224 */ /* 0x000fe400078e0016 */
[----:B------:R-:W-:Y:S02]  /*07f0*/  IMAD.MOV.U32 R2, RZ, RZ, R26 ;  /* 0x000000ffff027224 */ /* 0x000fe400078e001a */
[----:B------:R-:W-:-:S07]  /*0800*/  IMAD.MOV.U32 R3, RZ, RZ, R27 ;  /* 0x000000ffff037224 */ /* 0x000fce00078e001b */
[----:B------:R-:W-:Y:S05]  /*0810*/  @!P0 BRA `(.L_x_10) ;  /* 0x0000000000208947 */ /* 0x000fea0003800000 */
[----:B------:R-:W-:-:S10]  /*0820*/  DFMA.RM R2, R2, R20, R24 ;  /* 0x000000140202722b */ /* 0x000fd40000004018 */
[----:B------:R-:W-:-:S05]  /*0830*/  IADD3 R6, P0, PT, R2, 0x1, RZ ;  /* 0x0000000102067810 */ /* 0x000fca0007f1e0ff */
[----:B------:R-:W-:-:S06]  /*0840*/  IMAD.X R7, RZ, RZ, R3, P0 ;  /* 0x000000ffff077224 */ /* 0x000fcc00000e0603 */
[----:B------:R-:W-:-:S08]  /*0850*/  DFMA.RP R4, -R2, R6, R4 ;  /* 0x000000060204722b */ /* 0x000fd00000008104 */
[----:B------:R-:W-:-:S06]  /*0860*/  DSETP.GT.AND P0, PT, R4, RZ, PT ;  /* 0x000000ff0400722a */ /* 0x000fcc0003f04000 */
[----:B------:R-:W-:Y:S02]  /*0870*/  FSEL R2, R6, R2, P0 ;  /* 0x0000000206027208 */ /* 0x000fe40000000000 */
[----:B------:R-:W-:Y:S01]  /*0880*/  FSEL R3, R7, R3, P0 ;  /* 0x0000000307037208 */ /* 0x000fe20000000000 */
[----:B------:R-:W-:Y:S06]  /*0890*/  BRA `(.L_x_11) ;  /* 0x0000000000647947 */ /* 0x000fec0003800000 */
.L_x_10:
[----:B------:R-:W-:-:S14]  /*08a0*/  DSETP.NE.AND P0, PT, R4, RZ, PT ;  /* 0x000000ff0400722a */ /* 0x000fdc0003f05000 */
[----:B------:R-:W-:Y:S05]  /*08b0*/  @!P0 BRA `(.L_x_12) ;  /* 0x0000000000588947 */ /* 0x000fea0003800000 */
[----:B------:R-:W-:-:S13]  /*08c0*/  ISETP.GE.AND P0, PT, R5, RZ, PT ;  /* 0x000000ff0500720c */ /* 0x000fda0003f06270 */
[----:B------:R-:W-:Y:S02]  /*08d0*/  @!P0 IMAD.MOV.U32 R2, RZ, RZ, 0x0 ;  /* 0x00000000ff028424 */ /* 0x000fe400078e00ff */
[----:B------:R-:W-:Y:S01]  /*08e0*/  @!P0 IMAD.MOV.U32 R3, RZ, RZ, -0x80000 ;  /* 0xfff80000ff038424 */ /* 0x000fe200078e00ff */
[----:B------:R-:W-:Y:S06]  /*08f0*/  @!P0 BRA `(.L_x_11) ;  /* 0x00000000004c8947 */ /* 0x000fec0003800000 */
[----:B------:R-:W-:-:S13]  /*0900*/  ISETP.GT.AND P0, PT, R5, 0x7fefffff, PT ;  /* 0x7fefffff0500780c */ /* 0x000fda0003f04270 */
[----:B------:R-:W-:Y:S05]  /*0910*/  @P0 BRA `(.L_x_12) ;  /* 0x0000000000400947 */ /* 0x000fea0003800000 */
[----:B------:R-:W-:Y:S01]  /*0920*/  DMUL R2, R4, 8.11296384146066816958e+31 ;  /* 0x4690000004027828 */ /* 0x000fe20000000000 */
[----:B------:R-:W-:Y:S02]  /*0930*/  IMAD.MOV.U32 R20, RZ, RZ, 0x0 ;  /* 0x00000000ff147424 */ /* 0x000fe400078e00ff */
[----:B------:R-:W-:Y:S02]  /*0940*/  IMAD.MOV.U32 R4, RZ, RZ, RZ ;  /* 0x000000ffff047224 */ /* 0x000fe400078e00ff */
[----:B------:R-:W-:Y:S01]  /*0950*/  IMAD.MOV.U32 R21, RZ, RZ, 0x3fd80000 ;  /* 0x3fd80000ff157424 */ /* 0x000fe200078e00ff */
[----:B------:R-:W0:Y:S03]  /*0960*/  MUFU.RSQ64H R5, R3 ;  /* 0x0000000300057308 */ /* 0x000e260000001c00 */
[----:B0-----:R-:W-:-:S08]  /*0970*/  DMUL R6, R4, R4 ;  /* 0x0000000404067228 */ /* 0x001fd00000000000 */
[----:B------:R-:W-:-:S08]  /*0980*/  DFMA R6, R2, -R6, 1 ;  /* 0x3ff000000206742b */ /* 0x000fd00000000806 */
[----:B------:R-:W-:Y:S02]  /*0990*/  DFMA R20, R6, R20, 0.5 ;  /* 0x3fe000000614742b */ /* 0x000fe40000000014 */
[----:B------:R-:W-:-:S08]  /*09a0*/  DMUL R6, R4, R6 ;  /* 0x0000000604067228 */ /* 0x000fd00000000000 */
[----:B------:R-:W-:-:S08]  /*09b0*/  DFMA R6, R20, R6, R4 ;  /* 0x000000061406722b */ /* 0x000fd00000000004 */
[----:B------:R-:W-:Y:S02]  /*09c0*/  DMUL R4, R2, R6 ;  /* 0x0000000602047228 */ /* 0x000fe40000000000 */
[----:B------:R-:W-:-:S06]  /*09d0*/  VIADD R7, R7, 0xfff00000 ;  /* 0xfff0000007077836 */ /* 0x000fcc0000000000 */
[----:B------:R-:W-:-:S08]  /*09e0*/  DFMA R20, R4, -R4, R2 ;  /* 0x800000040414722b */ /* 0x000fd00000000002 */
[----:B------:R-:W-:-:S10]  /*09f0*/  DFMA R2, R6, R20, R4 ;  /* 0x000000140602722b */ /* 0x000fd40000000004 */
[----:B------:R-:W-:Y:S01]  /*0a00*/  VIADD R3, R3, 0xfcb00000 ;  /* 0xfcb0000003037836 */ /* 0x000fe20000000000 */
[----:B------:R-:W-:Y:S06]  /*0a10*/  BRA `(.L_x_11) ;  /* 0x0000000000047947 */ /* 0x000fec0003800000 */
.L_x_12:
[----:B------:R-:W-:-:S11]  /*0a20*/  DADD R2, R4, R4 ;  /* 0x0000000004027229 */ /* 0x000fd60000000004 */
.L_x_11:
[----:B------:R-:W-:Y:S05]  /*0a30*/  BSYNC.RECONVERGENT B1 ;  /* 0x0000000000017941 */ /* 0x000fea0003800200 */
.L_x_9:
[----:B------:R-:W-:Y:S02]  /*0a40*/  IMAD.MOV.U32 R6, RZ, RZ, R2 ;  /* 0x000000ffff067224 */ /* 0x000fe400078e0002 */
[----:B------:R-:W-:Y:S02]  /*0a50*/  IMAD.MOV.U32 R7, RZ, RZ, R3 ;  /* 0x000000ffff077224 */ /* 0x000fe400078e0003 */
[----:B------:R-:W-:Y:S02]  /*0a60*/  IMAD.MOV.U32 R2, RZ, RZ, R0 ;  /* 0x000000ffff027224 */ /* 0x000fe400078e0000 */
[----:B------:R-:W-:-:S04]  /*0a70*/  IMAD.MOV.U32 R3, RZ, RZ, 0x0 ;  /* 0x00000000ff037424 */ /* 0x000fc800078e00ff */
[----:B------:R-:W-:Y:S05]  /*0a80*/  RET.REL.NODEC R2 `(_Z12distance_gpuPiS_PdS0_S_) ;  /* 0xfffffff4025c7950 */ /* 0x000fea0003c3ffff */
        .type           $_Z12distance_gpuPiS_PdS0_S_$__internal_trig_reduction_slowpathd,@function
        .size           $_Z12distance_gpuPiS_PdS0_S_$__internal_trig_reduction_slowpathd,(.L_x_22 - $_Z12distance_gpuPiS_PdS0_S_$__internal_trig_reduction_slowpathd)
$_Z12distance_gpuPiS_PdS0_S_$__internal_trig_reduction_slowpathd:
[--C-:B------:R-:W-:Y:S01]  /*0a90*/  SHF.R.U32.HI R2, RZ, 0x14, R5.reuse ;  /* 0x00000014ff027819 */ /* 0x100fe20000011605 */
[----:B------:R-:W-:Y:S02]  /*0aa0*/  IMAD.MOV.U32 R6, RZ, RZ, R4 ;  /* 0x000000ffff067224 */ /* 0x000fe400078e0004 */
[----:B------:R-:W-:Y:S01]  /*0ab0*/  IMAD.MOV.U32 R7, RZ, RZ, R5 ;  /* 0x000000ffff077224 */ /* 0x000fe200078e0005 */
[----:B------:R-:W-:Y:S01]  /*0ac0*/  LOP3.LUT R20, R2, 0x7ff, RZ, 0xc0, !PT ;  /* 0x000007ff02147812 */ /* 0x000fe200078ec0ff */
[----:B------:R-:W-:-:S03]  /*0ad0*/  IMAD.MOV.U32 R3, RZ, RZ, RZ ;  /* 0x000000ffff037224 */ /* 0x000fc600078e00ff */
[----:B------:R-:W-:-:S13]  /*0ae0*/  ISETP.NE.AND P0, PT, R20, 0x7ff, PT ;  /* 0x000007ff1400780c */ /* 0x000fda0003f05270 */
[----:B------:R-:W-:Y:S05]  /*0af0*/  @!P0 BRA `(.L_x_13) ;  /* 0x0000000800488947 */ /* 0x000fea0003800000 */
[----:B------:R-:W-:Y:S01]  /*0b00*/  VIADD R4, R20, 0xfffffc00 ;  /* 0xfffffc0014047836 */ /* 0x000fe20000000000 */
[----:B------:R-:W-:Y:S01]  /*0b10*/  BSSY.RECONVERGENT B2, `(.L_x_14) ;  /* 0x000002f000027945 */ /* 0x000fe20003800200 */
[----:B------:R-:W-:-:S03]  /*0b20*/  CS2R R22, SRZ ;  /* 0x0000000000167805 */ /* 0x000fc6000001ff00 */
[----:B------:R-:W-:Y:S02]  /*0b30*/  SHF.R.U32.HI R3, RZ, 0x6, R4 ;  /* 0x00000006ff037819 */ /* 0x000fe40000011604 */
[----:B------:R-:W-:Y:S02]  /*0b40*/  ISETP.GE.U32.AND P0, PT, R4, 0x80, PT ;  /* 0x000000800400780c */ /* 0x000fe40003f06070 */
[C---:B------:R-:W-:Y:S02]  /*0b50*/  IADD3 R4, PT, PT, -R3.reuse, 0x13, RZ ;  /* 0x0000001303047810 */ /* 0x040fe40007ffe1ff */
[----:B------:R-:W-:Y:S02]  /*0b60*/  IADD3 R29, PT, PT, -R3, 0xf, RZ ;  /* 0x0000000f031d7810 */ /* 0x000fe40007ffe1ff */
[----:B------:R-:W-:-:S04]  /*0b70*/  SEL R4, R4, 0x12, P0 ;  /* 0x0000001204047807 */ /* 0x000fc80000000000 */
[----:B------:R-:W-:-:S13]  /*0b80*/  ISETP.GE.AND P0, PT, R29, R4, PT ;  /* 0x000000041d00720c */ /* 0x000fda0003f06270 */
[----:B------:R-:W-:Y:S05]  /*0b90*/  @P0 BRA `(.L_x_15) ;  /* 0x0000000000980947 */ /* 0x000fea0003800000 */
[----:B------:R-:W0:Y:S01]  /*0ba0*/  LDC.64 R20, c[0x0][0x358] ;  /* 0x0000d600ff147b82 */ /* 0x000e220000000a00 */
[C---:B------:R-:W-:Y:S01]  /*0bb0*/  SHF.L.U64.HI R24, R6.reuse, 0xb, R7 ;  /* 0x0000000b06187819 */ /* 0x040fe20000010207 */
[----:B------:R-:W-:Y:S01]  /*0bc0*/  BSSY.RECONVERGENT B3, `(.L_x_16) ;  /* 0x0000022000037945 */ /* 0x000fe20003800200 */
[----:B------:R-:W-:Y:S01]  /*0bd0*/  IMAD.SHL.U32 R7, R6, 0x800, RZ ;  /* 0x0000080006077824 */ /* 0x000fe200078e00ff */
[----:B------:R-:W-:Y:S01]  /*0be0*/  IADD3 R27, PT, PT, RZ, -R3, -R4 ;  /* 0x80000003ff1b7210 */ /* 0x000fe20007ffe804 */
[----:B------:R-:W-:Y:S01]  /*0bf0*/  IMAD.MOV.U32 R26, RZ, RZ, RZ ;  /* 0x000000ffff1a7224 */ /* 0x000fe200078e00ff */
[----:B------:R-:W-:Y:S02]  /*0c00*/  CS2R R22, SRZ ;  /* 0x0000000000167805 */ /* 0x000fe4000001ff00 */
[----:B------:R-:W-:-:S07]  /*0c10*/  LOP3.LUT R6, R24, 0x80000000, RZ, 0xfc, !PT ;  /* 0x8000000018067812 */ /* 0x000fce00078efcff */
.L_x_17:
[----:B------:R-:W1:Y:S01]  /*0c20*/  LDC.64 R24, c[0x4][RZ] ;  /* 0x01000000ff187b82 */ /* 0x000e620000000a00 */
[----:B0-----:R-:W-:Y:S02]  /*0c30*/  R2UR UR8, R20 ;  /* 0x00000000140872ca */ /* 0x001fe400000e0000 */
[----:B------:R-:W-:Y:S01]  /*0c40*/  R2UR UR9, R21 ;  /* 0x00000000150972ca */ /* 0x000fe200000e0000 */
[----:B-1----:R-:W-:-:S12]  /*0c50*/  IMAD.WIDE R24, R29, 0x8, R24 ;  /* 0x000000081d187825 */ /* 0x002fd800078e0218 */
[----:B------:R-:W2:Y:S01]  /*0c60*/  LDG.E.64.CONSTANT R24, desc[UR8][R24.64] ;  /* 0x0000000818187981 */ /* 0x000ea2000c1e9b00 */
[----:B------:R-:W-:Y:S02]  /*0c70*/  VIADD R27, R27, 0x1 ;  /* 0x000000011b1b7836 */ /* 0x000fe40000000000 */
[----:B------:R-:W-:Y:S02]  /*0c80*/  VIADD R29, R29, 0x1 ;  /* 0x000000011d1d7836 */ /* 0x000fe40000000000 */
[----:B--2---:R-:W-:-:S04]  /*0c90*/  IMAD.WIDE.U32 R22, P2, R24, R7, R22 ;  /* 0x0000000718167225 */ /* 0x004fc80007840016 */
[----:B------:R-:W-:Y:S02]  /*0ca0*/  IMAD R31, R24, R6, RZ ;  /* 0x00000006181f7224 */ /* 0x000fe400078e02ff */
[CC--:B------:R-:W-:Y:S02]  /*0cb0*/  IMAD R28, R25.reuse, R7.reuse, RZ ;  /* 0x00000007191c7224 */ /* 0x0c0fe400078e02ff */
[----:B------:R-:W-:Y:S01]  /*0cc0*/  IMAD.HI.U32 R33, R25, R7, RZ ;  /* 0x0000000719217227 */ /* 0x000fe200078e00ff */
[----:B------:R-:W-:-:S03]  /*0cd0*/  IADD3 R23, P0, PT, R31, R23, RZ ;  /* 0x000000171f177210 */ /* 0x000fc60007f1e0ff */
[----:B------:R-:W-:Y:S01]  /*0ce0*/  IMAD R31, R26, 0x8, R1 ;  /* 0x000000081a1f7824 */ /* 0x000fe200078e0201 */
[----:B------:R-:W-:Y:S01]  /*0cf0*/  IADD3 R23, P1, PT, R28, R23, RZ ;  /* 0x000000171c177210 */ /* 0x000fe20007f3e0ff */
[----:B------:R-:W-:-:S04]  /*0d00*/  IMAD.HI.U32 R28, R24, R6, RZ ;  /* 0x00000006181c7227 */ /* 0x000fc800078e00ff */
[----:B------:R-:W-:Y:S01]  /*0d10*/  IMAD.X R24, RZ, RZ, R28, P2 ;  /* 0x000000ffff187224 */ /* 0x000fe200010e061c */
[----:B------:R0:W-:Y:S01]  /*0d20*/  STL.64 [R31], R22 ;  /* 0x000000161f007387 */ /* 0x0001e20000100a00 */
[----:B------:R-:W-:-:S03]  /*0d30*/  IMAD.HI.U32 R28, R25, R6, RZ ;  /* 0x00000006191c7227 */ /* 0x000fc600078e00ff */
[----:B------:R-:W-:Y:S01]  /*0d40*/  IADD3.X R24, P0, PT, R33, R24, RZ, P0, !PT ;  /* 0x0000001821187210 */ /* 0x000fe2000071e4ff */
[----:B------:R-:W-:Y:S02]  /*0d50*/  IMAD R25, R25, R6, RZ ;  /* 0x0000000619197224 */ /* 0x000fe400078e02ff */
[----:B------:R-:W-:-:S03]  /*0d60*/  VIADD R26, R26, 0x1 ;  /* 0x000000011a1a7836 */ /* 0x000fc60000000000 */
[----:B------:R-:W-:Y:S01]  /*0d70*/  IADD3.X R25, P1, PT, R25, R24, RZ, P1, !PT ;  /* 0x0000001819197210 */ /* 0x000fe20000f3e4ff */
[----:B------:R-:W-:Y:S01]  /*0d80*/  IMAD.X R24, RZ, RZ, R28, P0 ;  /* 0x000000ffff187224 */ /* 0x000fe200000e061c */
[----:B------:R-:W-:-:S03]  /*0d90*/  ISETP.NE.AND P0, PT, R27, -0xf, PT ;  /* 0xfffffff11b00780c */ /* 0x000fc60003f05270 */
[----:B------:R-:W-:Y:S02]  /*0da0*/  IMAD.X R24, RZ, RZ, R24, P1 ;  /* 0x000000ffff187224 */ /* 0x000fe400008e0618 */
[----:B0-----:R-:W-:Y:S02]  /*0db0*/  IMAD.MOV.U32 R22, RZ, RZ, R25 ;  /* 0x000000ffff167224 */ /* 0x001fe400078e0019 */
[----:B------:R-:W-:-:S06]  /*0dc0*/  IMAD.MOV.U32 R23, RZ, RZ, R24 ;  /* 0x000000ffff177224 */ /* 0x000fcc00078e0018 */
[----:B------:R-:W-:Y:S05]  /*0dd0*/  @P0 BRA `(.L_x_17) ;  /* 0xfffffffc00900947 */ /* 0x000fea000383ffff */
[----:B------:R-:W-:Y:S05]  /*0de0*/  BSYNC.RECONVERGENT B3 ;  /* 0x0000000000037941 */ /* 0x000fea0003800200 */
.L_x_16:
[----:B------:R-:W-:-:S07]  /*0df0*/  IMAD.MOV.U32 R29, RZ, RZ, R4 ;  /* 0x000000ffff1d7224 */ /* 0x000fce00078e0004 */
.L_x_15:
[----:B------:R-:W-:Y:S05]  /*0e00*/  BSYNC.RECONVERGENT B2 ;  /* 0x0000000000027941 */ /* 0x000fea0003800200 */
.L_x_14:
[----:B------:R-:W-:Y:S01]  /*0e10*/  LOP3.LUT P0, R33, R2, 0x3f, RZ, 0xc0, !PT ;  /* 0x0000003f02217812 */ /* 0x000fe2000780c0ff */
[----:B------:R-:W-:-:S04]  /*0e20*/  IMAD.IADD R2, R3, 0x1, R29 ;  /* 0x0000000103027824 */ /* 0x000fc800078e021d */
[----:B------:R-:W-:-:S05]  /*0e30*/  IMAD.U32 R35, R2, 0x8, R1 ;  /* 0x0000000802237824 */ /* 0x000fca00078e0001 */
[----:B------:R0:W-:Y:S04]  /*0e40*/  STL.64 [R35+-0x78], R22 ;  /* 0xffff881623007387 */ /* 0x0001e80000100a00 */
[----:B------:R-:W2:Y:S04]  /*0e50*/  @P0 LDL.64 R24, [R1+0x8] ;  /* 0x0000080001180983 */ /* 0x000ea80000100a00 */
[----:B------:R-:W3:Y:S04]  /*0e60*/  LDL.64 R6, [R1+0x10] ;  /* 0x0000100001067983 */ /* 0x000ee80000100a00 */
[----:B------:R-:W0:Y:S01]  /*0e70*/  LDL.64 R2, [R1+0x18] ;  /* 0x0000180001027983 */ /* 0x000e220000100a00 */
[----:B------:R-:W-:Y:S01]  /*0e80*/  @P0 LOP3.LUT R4, R33, 0x3f, RZ, 0x3c, !PT ;  /* 0x0000003f21040812 */ /* 0x000fe200078e3cff */
[----:B------:R-:W-:Y:S01]  /*0e90*/  BSSY.RECONVERGENT B2, `(.L_x_18) ;  /* 0x0000034000027945 */ /* 0x000fe20003800200 */
[----:B--2---:R-:W-:-:S02]  /*0ea0*/  @P0 SHF.R.U64 R21, R24, 0x1, R25 ;  /* 0x0000000118150819 */ /* 0x004fc40000001219 */
[----:B------:R-:W-:Y:S02]  /*0eb0*/  @P0 SHF.R.U32.HI R25, RZ, 0x1, R25 ;  /* 0x00000001ff190819 */ /* 0x000fe40000011619 */
[--C-:B---3--:R-:W-:Y:S02]  /*0ec0*/  @P0 SHF.R.U32.HI R31, RZ, 0x1, R7.reuse ;  /* 0x00000001ff1f0819 */ /* 0x108fe40000011607 */
[C---:B------:R-:W-:Y:S02]  /*0ed0*/  @P0 SHF.R.U64 R29, R6.reuse, 0x1, R7 ;  /* 0x00000001061d0819 */ /* 0x040fe40000001207 */
[CC--:B------:R-:W-:Y:S02]  /*0ee0*/  @P0 SHF.L.U32 R27, R6.reuse, R33.reuse, RZ ;  /* 0x00000021061b0219 */ /* 0x0c0fe400000006ff */
[----:B------:R-:W-:Y:S02]  /*0ef0*/  @P0 SHF.R.U64 R20, R21, R4, R25 ;  /* 0x0000000415140219 */ /* 0x000fe40000001219 */
[----:B------:R-:W-:-:S02]  /*0f00*/  @P0 SHF.L.U64.HI R24, R6, R33, R7 ;  /* 0x0000002106180219 */ /* 0x000fc40000010207 */
[-C--:B------:R-:W-:Y:S02]  /*0f10*/  @P0 SHF.R.U32.HI R21, RZ, R4.reuse, R25 ;  /* 0x00000004ff150219 */ /* 0x080fe40000011619 */
[----:B0-----:R-:W-:Y:S02]  /*0f20*/  @P0 SHF.L.U32 R22, R2, R33, RZ ;  /* 0x0000002102160219 */ /* 0x001fe400000006ff */
[----:B------:R-:W-:Y:S02]  /*0f30*/  @P0 SHF.R.U64 R29, R29, R4, R31 ;  /* 0x000000041d1d0219 */ /* 0x000fe4000000121f */
[----:B------:R-:W-:Y:S02]  /*0f40*/  @P0 LOP3.LUT R6, R27, R20, RZ, 0xfc, !PT ;  /* 0x000000141b060212 */ /* 0x000fe400078efcff */
[----:B------:R-:W-:Y:S02]  /*0f50*/  @P0 LOP3.LUT R7, R24, R21, RZ, 0xfc, !PT ;  /* 0x0000001518070212 */ /* 0x000fe400078efcff */
[----:B------:R-:W-:-:S02]  /*0f60*/  @P0 SHF.L.U64.HI R33, R2, R33, R3 ;  /* 0x0000002102210219 */ /* 0x000fc40000010203 */
[----:B------:R-:W-:Y:S01]  /*0f70*/  @P0 LOP3.LUT R2, R22, R29, RZ, 0xfc, !PT ;  /* 0x0000001d16020212 */ /* 0x000fe200078efcff */
[C---:B------:R-:W-:Y:S01]  /*0f80*/  IMAD.SHL.U32 R22, R6.reuse, 0x4, RZ ;  /* 0x0000000406167824 */ /* 0x040fe200078e00ff */
[----:B------:R-:W-:Y:S02]  /*0f90*/  @P0 SHF.R.U32.HI R4, RZ, R4, R31 ;  /* 0x00000004ff040219 */ /* 0x000fe4000001161f */
[----:B------:R-:W-:Y:S02]  /*0fa0*/  SHF.L.U64.HI R23, R6, 0x2, R7 ;  /* 0x0000000206177819 */ /* 0x000fe40000010207 */
[----:B------:R-:W-:Y:S02]  /*0fb0*/  @P0 LOP3.LUT R3, R33, R4, RZ, 0xfc, !PT ;  /* 0x0000000421030212 */ /* 0x000fe400078efcff */
[----:B------:R-:W-:Y:S02]  /*0fc0*/  SHF.L.W.U32.HI R7, R7, 0x2, R2 ;  /* 0x0000000207077819 */ /* 0x000fe40000010e02 */
[----:B------:R-:W-:-:S02]  /*0fd0*/  IADD3 RZ, P0, PT, RZ, -R22, RZ ;  /* 0x80000016ffff7210 */ /* 0x000fc40007f1e0ff */
[----:B------:R-:W-:Y:S02]  /*0fe0*/  LOP3.LUT R4, RZ, R23, RZ, 0x33, !PT ;  /* 0x00000017ff047212 */ /* 0x000fe400078e33ff */
[----:B------:R-:W-:Y:S02]  /*0ff0*/  SHF.L.W.U32.HI R2, R2, 0x2, R3 ;  /* 0x0000000202027819 */ /* 0x000fe40000010e03 */
[----:B------:R-:W-:Y:S02]  /*1000*/  LOP3.LUT R6, RZ, R7, RZ, 0x33, !PT ;  /* 0x00000007ff067212 */ /* 0x000fe400078e33ff */
[----:B------:R-:W-:Y:S02]  /*1010*/  IADD3.X R20, P0, PT, RZ, R4, RZ, P0, !PT ;  /* 0x00000004ff147210 */ /* 0x000fe4000071e4ff */
[----:B------:R-:W-:Y:S02]  /*1020*/  LOP3.LUT R21, RZ, R2, RZ, 0x33, !PT ;  /* 0x00000002ff157212 */ /* 0x000fe400078e33ff */
[----:B------:R-:W-:-:S02]  /*1030*/  IADD3.X R4, P1, PT, RZ, R6, RZ, P0, !PT ;  /* 0x00000006ff047210 */ /* 0x000fc4000073e4ff */
[----:B------:R-:W-:-:S03]  /*1040*/  ISETP.GT.U32.AND P2, PT, R7, -0x1, PT ;  /* 0xffffffff0700780c */ /* 0x000fc60003f44070 */
[----:B------:R-:W-:Y:S01]  /*1050*/  IMAD.X R21, RZ, RZ, R21, P1 ;  /* 0x000000ffff157224 */ /* 0x000fe200008e0615 */
[----:B------:R-:W-:-:S04]  /*1060*/  ISETP.GT.AND.EX P0, PT, R2, -0x1, PT, P2 ;  /* 0xffffffff0200780c */ /* 0x000fc80003f04320 */
[----:B------:R-:W-:Y:S02]  /*1070*/  SEL R6, R2, R21, P0 ;  /* 0x0000001502067207 */ /* 0x000fe40000000000 */
[----:B------:R-:W-:Y:S02]  /*1080*/  SEL R27, R7, R4, P0 ;  /* 0x00000004071b7207 */ /* 0x000fe40000000000 */
[----:B------:R-:W-:Y:S02]  /*1090*/  ISETP.NE.U32.AND P1, PT, R6, RZ, PT ;  /* 0x000000ff0600720c */ /* 0x000fe40003f25070 */
[----:B------:R-:W-:Y:S02]  /*10a0*/  SEL R23, R23, R20, P0 ;  /* 0x0000001417177207 */ /* 0x000fe40000000000 */
[----:B------:R-:W-:Y:S01]  /*10b0*/  SEL R7, R27, R6, !P1 ;  /* 0x000000061b077207 */ /* 0x000fe20004800000 */
[----:B------:R-:W-:-:S05]  /*10c0*/  @!P0 IMAD.MOV R22, RZ, RZ, -R22 ;  /* 0x000000ffff168224 */ /* 0x000fca00078e0a16 */
[----:B------:R-:W0:Y:S02]  /*10d0*/  FLO.U32 R7, R7 ;  /* 0x0000000700077300 */ /* 0x000e2400000e0000 */
[C---:B0-----:R-:W-:Y:S02]  /*10e0*/  IADD3 R21, PT, PT, -R7.reuse, 0x1f, RZ ;  /* 0x0000001f07157810 */ /* 0x041fe40007ffe1ff */
[----:B------:R-:W-:-:S03]  /*10f0*/  IADD3 R4, PT, PT, -R7, 0x3f, RZ ;  /* 0x0000003f07047810 */ /* 0x000fc60007ffe1ff */
[----:B------:R-:W-:-:S05]  /*1100*/  @P1 IMAD.MOV R4, RZ, RZ, R21 ;  /* 0x000000ffff041224 */ /* 0x000fca00078e0215 */
[----:B------:R-:W-:-:S13]  /*1110*/  ISETP.NE.AND P1, PT, R4, RZ, PT ;  /* 0x000000ff0400720c */ /* 0x000fda0003f25270 */
[----:B------:R-:W-:Y:S05]  /*1120*/  @!P1 BRA `(.L_x_19) ;  /* 0x0000000000289947 */ /* 0x000fea0003800000 */
[--C-:B------:R-:W-:Y:S02]  /*1130*/  SHF.R.U64 R21, R22, 0x1, R23.reuse ;  /* 0x0000000116157819 */ /* 0x100fe40000001217 */
[C---:B------:R-:W-:Y:S02]  /*1140*/  LOP3.LUT R7, R4.reuse, 0x3f, RZ, 0xc0, !PT ;  /* 0x0000003f04077812 */ /* 0x040fe400078ec0ff */
[----:B------:R-:W-:Y:S02]  /*1150*/  SHF.R.U32.HI R23, RZ, 0x1, R23 ;  /* 0x00000001ff177819 */ /* 0x000fe40000011617 */
[----:B------:R-:W-:Y:S02]  /*1160*/  LOP3.LUT R20, R4, 0x3f, RZ, 0xc, !PT ;  /* 0x0000003f04147812 */ /* 0x000fe400078e0cff */
[CC--:B------:R-:W-:Y:S02]  /*1170*/  SHF.L.U64.HI R25, R27.reuse, R7.reuse, R6 ;  /* 0x000000071b197219 */ /* 0x0c0fe40000010206 */
[----:B------:R-:W-:-:S02]  /*1180*/  SHF.L.U32 R7, R27, R7, RZ ;  /* 0x000000071b077219 */ /* 0x000fc400000006ff */
[-CC-:B------:R-:W-:Y:S02]  /*1190*/  SHF.R.U64 R6, R21, R20.reuse, R23.reuse ;  /* 0x0000001415067219 */ /* 0x180fe40000001217 */
[----:B------:R-:W-:Y:S02]  /*11a0*/  SHF.R.U32.HI R20, RZ, R20, R23 ;  /* 0x00000014ff147219 */ /* 0x000fe40000011617 */
[----:B------:R-:W-:Y:S02]  /*11b0*/  LOP3.LUT R27, R7, R6, RZ, 0xfc, !PT ;  /* 0x00000006071b7212 */ /* 0x000fe400078efcff */
[----:B------:R-:W-:-:S07]  /*11c0*/  LOP3.LUT R6, R25, R20, RZ, 0xfc, !PT ;  /* 0x0000001419067212 */ /* 0x000fce00078efcff */
.L_x_19:
[----:B------:R-:W-:Y:S05]  /*11d0*/  BSYNC.RECONVERGENT B2 ;  /* 0x0000000000027941 */ /* 0x000fea0003800200 */
.L_x_18:
[----:B------:R-:W-:Y:S01]  /*11e0*/  IMAD.WIDE.U32 R22, R27, 0x2168c235, RZ ;  /* 0x2168c2351b167825 */ /* 0x000fe200078e00ff */
[----:B------:R-:W-:-:S03]  /*11f0*/  SHF.R.U32.HI R3, RZ, 0x1e, R3 ;  /* 0x0000001eff037819 */ /* 0x000fc60000011603 */
[----:B------:R-:W-:Y:S01]  /*1200*/  IMAD.MOV.U32 R20, RZ, RZ, R23 ;  /* 0x000000ffff147224 */ /* 0x000fe200078e0017 */
[----:B------:R-:W-:Y:S01]  /*1210*/  IADD3 RZ, P1, PT, R22, R22, RZ ;  /* 0x0000001616ff7210 */ /* 0x000fe20007f3e0ff */
[----:B------:R-:W-:Y:S01]  /*1220*/  IMAD.MOV.U32 R21, RZ, RZ, RZ ;  /* 0x000000ffff157224 */ /* 0x000fe200078e00ff */
[----:B------:R-:W-:Y:S01]  /*1230*/  LEA.HI R3, R2, R3, RZ, 0x1 ;  /* 0x0000000302037211 */ /* 0x000fe200078f08ff */
[----:B------:R-:W-:-:S04]  /*1240*/  IMAD.HI.U32 R7, R6, -0x36f0255e, RZ ;  /* 0xc90fdaa206077827 */ /* 0x000fc800078e00ff */
[----:B------:R-:W-:-:S04]  /*1250*/  IMAD.WIDE.U32 R20, R27, -0x36f0255e, R20 ;  /* 0xc90fdaa21b147825 */ /* 0x000fc800078e0014 */
[C---:B------:R-:W-:Y:S02]  /*1260*/  IMAD R23, R6.reuse, -0x36f0255e, RZ ;  /* 0xc90fdaa206177824 */ /* 0x040fe400078e02ff */
[----:B------:R-:W-:-:S04]  /*1270*/  IMAD.WIDE.U32 R20, P2, R6, 0x2168c235, R20 ;  /* 0x2168c23506147825 */ /* 0x000fc80007840014 */
[----:B------:R-:W-:Y:S01]  /*1280*/  IMAD.X R6, RZ, RZ, R7, P2 ;  /* 0x000000ffff067224 */ /* 0x000fe200010e0607 */
[----:B------:R-:W-:Y:S02]  /*1290*/  IADD3 R7, P2, PT, R23, R21, RZ ;  /* 0x0000001517077210 */ /* 0x000fe40007f5e0ff */
[----:B------:R-:W-:Y:S02]  /*12a0*/  IADD3.X RZ, P1, PT, R20, R20, RZ, P1, !PT ;  /* 0x0000001414ff7210 */ /* 0x000fe40000f3e4ff */
[C---:B------:R-:W-:Y:S01]  /*12b0*/  ISETP.GT.U32.AND P3, PT, R7.reuse, RZ, PT ;  /* 0x000000ff0700720c */ /* 0x040fe20003f64070 */
[----:B------:R-:W-:Y:S01]  /*12c0*/  IMAD.X R6, RZ, RZ, R6, P2 ;  /* 0x000000ffff067224 */ /* 0x000fe200010e0606 */
[----:B------:R-:W-:-:S04]  /*12d0*/  IADD3.X R20, P2, PT, R7, R7, RZ, P1, !PT ;  /* 0x0000000707147210 */ /* 0x000fc80000f5e4ff */
[C---:B------:R-:W-:Y:S01]  /*12e0*/  ISETP.GT.AND.EX P1, PT, R6.reuse, RZ, PT, P3 ;  /* 0x000000ff0600720c */ /* 0x040fe20003f24330 */
[----:B------:R-:W-:-:S03]  /*12f0*/  IMAD.X R21, R6, 0x1, R6, P2 ;  /* 0x0000000106157824 */ /* 0x000fc600010e0606 */
[----:B------:R-:W-:Y:S02]  /*1300*/  SEL R20, R20, R7, P1 ;  /* 0x0000000714147207 */ /* 0x000fe40000800000 */
[----:B------:R-:W-:Y:S02]  /*1310*/  SEL R7, R21, R6, P1 ;  /* 0x0000000615077207 */ /* 0x000fe40000800000 */
[----:B------:R-:W-:Y:S02]  /*1320*/  IADD3 R6, P2, PT, R20, 0x1, RZ ;  /* 0x0000000114067810 */ /* 0x000fe40007f5e0ff */
[----:B------:R-:W-:Y:S02]  /*1330*/  SEL R21, RZ, 0xffffffff, !P1 ;  /* 0xffffffffff157807 */ /* 0x000fe40004800000 */
[----:B------:R-:W-:Y:S01]  /*1340*/  LOP3.LUT P1, R5, R5, 0x80000000, RZ, 0xc0, !PT ;  /* 0x8000000005057812 */ /* 0x000fe2000782c0ff */
[----:B------:R-:W-:Y:S02]  /*1350*/  IMAD.X R7, RZ, RZ, R7, P2 ;  /* 0x000000ffff077224 */ /* 0x000fe400010e0607 */
[----:B------:R-:W-:Y:S01]  /*1360*/  IMAD.IADD R4, R21, 0x1, -R4 ;  /* 0x0000000115047824 */ /* 0x000fe200078e0a04 */
[----:B------:R-:W-:-:S02]  /*1370*/  @!P0 LOP3.LUT R5, R5, 0x80000000, RZ, 0x3c, !PT ;  /* 0x8000000005058812 */ /* 0x000fc400078e3cff */
[----:B------:R-:W-:Y:S01]  /*1380*/  SHF.R.U64 R6, R6, 0xa, R7 ;  /* 0x0000000a06067819 */ /* 0x000fe20000001207 */
[----:B------:R-:W-:-:S03]  /*1390*/  IMAD.SHL.U32 R4, R4, 0x100000, RZ ;  /* 0x0010000004047824 */ /* 0x000fc600078e00ff */
[----:B------:R-:W-:-:S03]  /*13a0*/  IADD3 R6, P2, PT, R6, 0x1, RZ ;  /* 0x0000000106067810 */ /* 0x000fc60007f5e0ff */
[----:B------:R-:W-:Y:S01]  /*13b0*/  @P1 IMAD.MOV R3, RZ, RZ, -R3 ;  /* 0x000000ffff031224 */ /* 0x000fe200078e0a03 */
[----:B------:R-:W-:-:S04]  /*13c0*/  LEA.HI.X R7, R7, RZ, RZ, 0x16, P2 ;  /* 0x000000ff07077211 */ /* 0x000fc800010fb4ff */
[--C-:B------:R-:W-:Y:S02]  /*13d0*/  SHF.R.U64 R6, R6, 0x1, R7.reuse ;  /* 0x0000000106067819 */ /* 0x100fe40000001207 */
[----:B------:R-:W-:Y:S02]  /*13e0*/  SHF.R.U32.HI R7, RZ, 0x1, R7 ;  /* 0x00000001ff077819 */ /* 0x000fe40000011607 */
[----:B------:R-:W-:-:S04]  /*13f0*/  IADD3 R6, P2, P3, RZ, RZ, R6 ;  /* 0x000000ffff067210 */ /* 0x000fc80007b5e006 */
[----:B------:R-:W-:-:S04]  /*1400*/  IADD3.X R2, PT, PT, R4, 0x3fe00000, R7, P2, P3 ;  /* 0x3fe0000004027810 */ /* 0x000fc800017e6407 */
[----:B------:R-:W-:-:S07]  /*1410*/  LOP3.LUT R7, R2, R5, RZ, 0xfc, !PT ;  /* 0x0000000502077212 */ /* 0x000fce00078efcff */
.L_x_13:
[----:B------:R-:W-:Y:S02]  /*1420*/  IMAD.MOV.U32 R4, RZ, RZ, R3 ;  /* 0x000000ffff047224 */ /* 0x000fe400078e0003 */
[----:B------:R-:W-:Y:S02]  /*1430*/  IMAD.MOV.U32 R2, RZ, RZ, R0 ;  /* 0x000000ffff027224 */ /* 0x000fe400078e0000 */
[----:B------:R-:W-:-:S04]  /*1440*/  IMAD.MOV.U32 R3, RZ, RZ, 0x0 ;  /* 0x00000000ff037424 */ /* 0x000fc800078e00ff */
[----:B------:R-:W-:Y:S05]  /*1450*/  RET.REL.NODEC R2 `(_Z12distance_gpuPiS_PdS0_S_) ;  /* 0xffffffe802e87950 */ /* 0x000fea0003c3ffff */
.L_x_20:
[----:B------:R-:W-:-:S00]  /*1460*/  BRA `(.L_x_20) ;  /* 0xfffffffc00fc7947 */ /* 0x000fc0000383ffff */
[----:B------:R-:W-:-:S00]  /*1470*/  NOP ;  /* 0x0000000000007918 */ /* 0x000fc00000000000 */
        /* <DEDUP_REMOVED lines=8> */
.L_x_22:


//--------------------- .nv.global.init           --------------------------
	.section	.nv.global.init,"aw",@progbits
	.align	16
.nv.global.init:
	.type		__cudart_sin_cos_coeffs,@object
	.size		__cudart_sin_cos_coeffs,(__cudart_i2opi_d - __cudart_sin_cos_coeffs)
__cudart_sin_cos_coeffs:
        /*0000*/ 	.byte	0x46, 0xd2, 0xb0, 0x2c, 0xf1, 0xe5, 0x5a, 0xbe, 0x92, 0xe3, 0xac, 0x69, 0xe3, 0x1d, 0xc7, 0x3e
        /*0010*/ 	.byte	0xa1, 0x62, 0xdb, 0x19, 0xa0, 0x01, 0x2a, 0xbf, 0x18, 0x08, 0x11, 0x11, 0x11, 0x11, 0x81, 0x3f
        /*0020*/ 	.byte	0x54, 0x55, 0x55, 0x55, 0x55, 0x55, 0xc5, 0xbf, 0x00, 0x00, 0x00, 0x00, 0x00, 0x00, 0x00, 0x00
        /*0030*/ 	.byte	0x00, 0x00, 0x00, 0x00, 0x00, 0x00, 0x00, 0x00, 0x64, 0x81, 0xfd, 0x20, 0x83, 0xff, 0xa8, 0xbd
        /*0040*/ 	.byte	0x28, 0x85, 0xef, 0xc1, 0xa7, 0xee, 0x21, 0x3e, 0xd9, 0xe6, 0x06, 0x8e, 0x4f, 0x7e, 0x92, 0xbe
        /*0050*/ 	.byte	0xe9, 0xbc, 0xdd, 0x19, 0xa0, 0x01, 0xfa, 0x3e, 0x47, 0x5d, 0xc1, 0x16, 0x6c, 0xc1, 0x56, 0xbf
        /*0060*/ 	.byte	0x51, 0x55, 0x55, 0x55, 0x55, 0x55, 0xa5, 0x3f, 0x00, 0x00, 0x00, 0x00, 0x00, 0x00, 0xe0, 0xbf
        /*0070*/ 	.byte	0x00, 0x00, 0x00, 0x00, 0x00, 0x00, 0xf0, 0x3f, 0x00, 0x00, 0x00, 0x00, 0x00, 0x00, 0x00, 0x00
	.type		__cudart_i2opi_d,@object
	.size		__cudart_i2opi_d,(.L_0 - __cudart_i2opi_d)
__cudart_i2opi_d:
        /* <DEDUP_REMOVED lines=9> */
.L_0:


//--------------------- .nv.shared.reserved.0     --------------------------
	.section	.nv.shared.reserved.0,"aw",@nobits
	.weak		__nv_reservedSMEM_offset_0_alias
	.size		__nv_reservedSMEM_offset_0_alias, 0, 64
	.other		__nv_reservedSMEM_offset_0_alias,@"STO_CUDA_RESERVED_SHARED STV_DEFAULT"
__nv_reservedSMEM_offset_0_alias:
	.zero		0
	.zero		64


//--------------------- .nv.constant0._Z12distance_gpuPiS_PdS0_S_ --------------------------
	.section	.nv.constant0._Z12distance_gpuPiS_PdS0_S_,"a",@progbits
	.sectionflags	@""
	.align	4
.nv.constant0._Z12distance_gpuPiS_PdS0_S_:
	.zero		936


//--------------------- SYMBOLS --------------------------

	.type		.nv.reservedSmem.offset0,@object
	.size		.nv.reservedSmem.offset0,0x4
